//
// Generated by NVIDIA NVVM Compiler
//
// Compiler Build ID: CL-36424714
// Cuda compilation tools, release 13.0, V13.0.88
// Based on NVVM 20.0.0
//

.version 9.0
.target sm_100
.address_size 64

	// .globl	_Z16devProAddVectorsPiS_S_i

.visible .entry _Z16devProAddVectorsPiS_S_i(
	.param .u64 .ptr .align 1 _Z16devProAddVectorsPiS_S_i_param_0,
	.param .u64 .ptr .align 1 _Z16devProAddVectorsPiS_S_i_param_1,
	.param .u64 .ptr .align 1 _Z16devProAddVectorsPiS_S_i_param_2,
	.param .u32 _Z16devProAddVectorsPiS_S_i_param_3
)
{
	.reg .pred 	%p<2>;
	.reg .b32 	%r<9>;
	.reg .b64 	%rd<11>;

	ld.param.u64 	%rd1, [_Z16devProAddVectorsPiS_S_i_param_0];
	ld.param.u64 	%rd2, [_Z16devProAddVectorsPiS_S_i_param_1];
	ld.param.u64 	%rd3, [_Z16devProAddVectorsPiS_S_i_param_2];
	ld.param.u32 	%r2, [_Z16devProAddVectorsPiS_S_i_param_3];
	mov.u32 	%r3, %ctaid.x;
	mov.u32 	%r4, %ntid.x;
	mov.u32 	%r5, %tid.x;
	mad.lo.s32 	%r1, %r3, %r4, %r5;
	setp.ge.s32 	%p1, %r1, %r2;
	@%p1 bra 	$L__BB0_2;
	cvta.to.global.u64 	%rd4, %rd1;
	cvta.to.global.u64 	%rd5, %rd2;
	cvta.to.global.u64 	%rd6, %rd3;
	mul.wide.s32 	%rd7, %r1, 4;
	add.s64 	%rd8, %rd4, %rd7;
	ld.global.u32 	%r6, [%rd8];
	add.s64 	%rd9, %rd5, %rd7;
	ld.global.u32 	%r7, [%rd9];
	add.s32 	%r8, %r7, %r6;
	add.s64 	%rd10, %rd6, %rd7;
	st.global.u32 	[%rd10], %r8;
$L__BB0_2:
	ret;

}


// ===== COMPILED SASS (sm_100) =====

	.target	sm_100

	.elftype	@"ET_EXEC"


//--------------------- .note.nv.tkinfo           --------------------------
	.section	.note.nv.tkinfo,"",@"SHT_NOTE"
	.sectionflags	@"SHF_NOTE_NV_TKINFO"
	.tkinfo
        /*0018*/ 	.word	0x00000002
        /*0030*/ 	.string	""
        /*0030*/ 	.string	"ptxas"
        /*0030*/ 	.string	"Cuda compilation tools, release 13.0, V13.0.88"
        /*0030*/ 	.string	"Build cuda_13.0.r13.0/compiler.36424714_0"
        /*0030*/ 	.string	"-arch sm_100 -m 64 "



//--------------------- .note.nv.cuinfo           --------------------------
	.section	.note.nv.cuinfo,"",@"SHT_NOTE"
	.sectionflags	@"SHF_NOTE_NV_CUINFO"
        /*0018*/ 	.short	0x0002
        /*001a*/ 	.short	0x0064
        /*001c*/ 	.short	0x0082
	.zero		2


//--------------------- .nv.info                  --------------------------
	.section	.nv.info,"",@"SHT_CUDA_INFO"
	.align	4


	//----- nvinfo : EIATTR_REGCOUNT
	.align		4
        /*0000*/ 	.byte	0x04, 0x2f
        /*0002*/ 	.short	(.L_1 - .L_0)
	.align		4
.L_0:
        /*0004*/ 	.word	index@(_Z16devProAddVectorsPiS_S_i)
        /*0008*/ 	.word	0x0000000c


	//----- nvinfo : EIATTR_FRAME_SIZE
	.align		4
.L_1:
        /*000c*/ 	.byte	0x04, 0x11
        /*000e*/ 	.short	(.L_3 - .L_2)
	.align		4
.L_2:
        /*0010*/ 	.word	index@(_Z16devProAddVectorsPiS_S_i)
        /*0014*/ 	.word	0x00000000


	//----- nvinfo : EIATTR_MIN_STACK_SIZE
	.align		4
.L_3:
        /*0018*/ 	.byte	0x04, 0x12
        /*001a*/ 	.short	(.L_5 - .L_4)
	.align		4
.L_4:
        /*001c*/ 	.word	index@(_Z16devProAddVectorsPiS_S_i)
        /*0020*/ 	.word	0x00000000
.L_5:


//--------------------- .nv.compat                --------------------------
	.section	.nv.compat,"",@"SHT_CUDA_COMPAT_INFO"
	.align	4
        /*0000*/ 	.byte	0x02, 0x09, 0x00, 0x00, 0x02, 0x02, 0x01, 0x00, 0x02, 0x05, 0x05, 0x00, 0x03, 0x07, 0x01, 0x01
        /*0010*/ 	.byte	0x02, 0x03, 0x00, 0x00, 0x02, 0x06, 0x01, 0x00, 0x04, 0x0b, 0x08, 0x00, 0x09, 0x00, 0x00, 0x00
        /*0020*/ 	.byte	0x00, 0x00, 0x00, 0x00


//--------------------- .nv.info._Z16devProAddVectorsPiS_S_i --------------------------
	.section	.nv.info._Z16devProAddVectorsPiS_S_i,"",@"SHT_CUDA_INFO"
	.sectionflags	@""
	.align	4


	//----- nvinfo : EIATTR_CUDA_API_VERSION
	.align		4
        /*0000*/ 	.byte	0x04, 0x37
        /*0002*/ 	.short	(.L_7 - .L_6)
.L_6:
        /*0004*/ 	.word	0x00000082


	//----- nvinfo : EIATTR_KPARAM_INFO
	.align		4
.L_7:
        /*0008*/ 	.byte	0x04, 0x17
        /*000a*/ 	.short	(.L_9 - .L_8)
.L_8:
        /*000c*/ 	.word	0x00000000
        /*0010*/ 	.short	0x0003
        /*0012*/ 	.short	0x0018
        /*0014*/ 	.byte	0x00, 0xf0, 0x11, 0x00


	//----- nvinfo : EIATTR_KPARAM_INFO
	.align		4
.L_9:
        /*0018*/ 	.byte	0x04, 0x17
        /*001a*/ 	.short	(.L_11 - .L_10)
.L_10:
        /*001c*/ 	.word	0x00000000
        /*0020*/ 	.short	0x0002
        /*0022*/ 	.short	0x0010
        /*0024*/ 	.byte	0x00, 0xf5, 0x21, 0x00


	//----- nvinfo : EIATTR_KPARAM_INFO
	.align		4
.L_11:
        /*0028*/ 	.byte	0x04, 0x17
        /*002a*/ 	.short	(.L_13 - .L_12)
.L_12:
        /*002c*/ 	.word	0x00000000
        /*0030*/ 	.short	0x0001
        /*0032*/ 	.short	0x0008
        /*0034*/ 	.byte	0x00, 0xf5, 0x21, 0x00


	//----- nvinfo : EIATTR_KPARAM_INFO
	.align		4
.L_13:
        /*0038*/ 	.byte	0x04, 0x17
        /*003a*/ 	.short	(.L_15 - .L_14)
.L_14:
        /*003c*/ 	.word	0x00000000
        /*0040*/ 	.short	0x0000
        /*0042*/ 	.short	0x0000
        /*0044*/ 	.byte	0x00, 0xf5, 0x21, 0x00


	//----- nvinfo : EIATTR_SPARSE_MMA_MASK
	.align		4
.L_15:
        /*0048*/ 	.byte	0x03, 0x50
        /*004a*/ 	.short	0x0000


	//----- nvinfo : EIATTR_MAXREG_COUNT
	.align		4
        /*004c*/ 	.byte	0x03, 0x1b
        /*004e*/ 	.short	0x00ff


	//----- nvinfo : EIATTR_MERCURY_ISA_VERSION
	.align		4
        /*0050*/ 	.byte	0x03, 0x5f
        /*0052*/ 	.short	0x0101


	//----- nvinfo : EIATTR_VRC_CTA_INIT_COUNT
	.align		4
        /*0054*/ 	.byte	0x02, 0x4a
	.zero		1
	.zero		1


	//----- nvinfo : EIATTR_EXIT_INSTR_OFFSETS
	.align		4
        /*0058*/ 	.byte	0x04, 0x1c
        /*005a*/ 	.short	(.L_17 - .L_16)


	//   ....[0]....
.L_16:
        /*005c*/ 	.word	0x00000070


	//   ....[1]....
        /*0060*/ 	.word	0x00000130


	//----- nvinfo : EIATTR_CBANK_PARAM_SIZE
	.align		4
.L_17:
        /*0064*/ 	.byte	0x03, 0x19
        /*0066*/ 	.short	0x001c


	//----- nvinfo : EIATTR_PARAM_CBANK
	.align		4
        /*0068*/ 	.byte	0x04, 0x0a
        /*006a*/ 	.short	(.L_19 - .L_18)
	.align		4
.L_18:
        /*006c*/ 	.word	index@(.nv.constant0._Z16devProAddVectorsPiS_S_i)
        /*0070*/ 	.short	0x0380
        /*0072*/ 	.short	0x001c


	//----- nvinfo : EIATTR_SW_WAR
	.align		4
.L_19:
        /*0074*/ 	.byte	0x04, 0x36
        /*0076*/ 	.short	(.L_21 - .L_20)
.L_20:
        /*0078*/ 	.word	0x00000008
.L_21:


//--------------------- .nv.callgraph             --------------------------
	.section	.nv.callgraph,"",@"SHT_CUDA_CALLGRAPH"
	.align	4
	.sectionentsize	8
	.align		4
        /*0000*/ 	.word	0x00000000
	.align		4
        /*0004*/ 	.word	0xffffffff
	.align		4
        /*0008*/ 	.word	0x00000000
	.align		4
        /*000c*/ 	.word	0xfffffffe
	.align		4
        /*0010*/ 	.word	0x00000000
	.align		4
        /*0014*/ 	.word	0xfffffffd
	.align		4
        /*0018*/ 	.word	0x00000000
	.align		4
        /*001c*/ 	.word	0xfffffffc


//--------------------- .text._Z16devProAddVectorsPiS_S_i --------------------------
	.section	.text._Z16devProAddVectorsPiS_S_i,"ax",@progbits
	.align	128
        .global         _Z16devProAddVectorsPiS_S_i
        .type           _Z16devProAddVectorsPiS_S_i,@function
        .size           _Z16devProAddVectorsPiS_S_i,(.L_x_1 - _Z16devProAddVectorsPiS_S_i)
        .other          _Z16devProAddVectorsPiS_S_i,@"STO_CUDA_ENTRY STV_DEFAULT"
_Z16devProAddVectorsPiS_S_i:
.text._Z16devProAddVectorsPiS_S_i:
[----:B------:R-:W-:Y:S01]  /*0000*/  LDC R1, c[0x0][0x37c] ;  /* 0x0000df00ff017b82 */ /* 0x000fe20000000800 */
[----:B------:R-:W0:Y:S07]  /*0010*/  S2R R0, SR_TID.X ;  /* 0x0000000000007919 */ /* 0x000e2e0000002100 */
[----:B------:R-:W0:Y:S01]  /*0020*/  S2UR UR4, SR_CTAID.X ;  /* 0x00000000000479c3 */ /* 0x000e220000002500 */
[----:B------:R-:W1:Y:S07]  /*0030*/  LDCU UR5, c[0x0][0x398] ;  /* 0x00007300ff0577ac */ /* 0x000e6e0008000800 */
[----:B------:R-:W0:Y:S02]  /*0040*/  LDC R9, c[0x0][0x360] ;  /* 0x0000d800ff097b82 */ /* 0x000e240000000800 */
[----:B0-----:R-:W-:-:S05]  /*0050*/  IMAD R9, R9, UR4, R0 ;  /* 0x0000000409097c24 */ /* 0x001fca000f8e0200 */
[----:B-1----:R-:W-:-:S13]  /*0060*/  ISETP.GE.AND P0, PT, R9, UR5, PT ;  /* 0x0000000509007c0c */ /* 0x002fda000bf06270 */
[----:B------:R-:W-:Y:S05]  /*0070*/  @P0 EXIT ;  /* 0x000000000000094d */ /* 0x000fea0003800000 */
[----:B------:R-:W0:Y:S01]  /*0080*/  LDC.64 R2, c[0x0][0x380] ;  /* 0x0000e000ff027b82 */ /* 0x000e220000000a00 */
[----:B------:R-:W1:Y:S07]  /*0090*/  LDCU.64 UR4, c[0x0][0x358] ;  /* 0x00006b00ff0477ac */ /* 0x000e6e0008000a00 */
[----:B------:R-:W2:Y:S08]  /*00a0*/  LDC.64 R4, c[0x0][0x388] ;  /* 0x0000e200ff047b82 */ /* 0x000eb00000000a00 */
[----:B------:R-:W3:Y:S01]  /*00b0*/  LDC.64 R6, c[0x0][0x390] ;  /* 0x0000e400ff067b82 */ /* 0x000ee20000000a00 */
[----:B0-----:R-:W-:-:S06]  /*00c0*/  IMAD.WIDE R2, R9, 0x4, R2 ;  /* 0x0000000409027825 */ /* 0x001fcc00078e0202 */
[----:B-1----:R-:W4:Y:S01]  /*00d0*/  LDG.E R2, desc[UR4][R2.64] ;  /* 0x0000000402027981 */ /* 0x002f22000c1e1900 */
[----:B--2---:R-:W-:-:S06]  /*00e0*/  IMAD.WIDE R4, R9, 0x4, R4 ;  /* 0x0000000409047825 */ /* 0x004fcc00078e0204 */
[----:B------:R-:W4:Y:S01]  /*00f0*/  LDG.E R5, desc[UR4][R4.64] ;  /* 0x0000000404057981 */ /* 0x000f22000c1e1900 */
[----:B---3--:R-:W-:Y:S01]  /*0100*/  IMAD.WIDE R6, R9, 0x4, R6 ;  /* 0x0000000409067825 */ /* 0x008fe200078e0206 */
[----:B----4-:R-:W-:-:S05]  /*0110*/  IADD3 R9, PT, PT, R2, R5, RZ ;  /* 0x0000000502097210 */ /* 0x010fca0007ffe0ff */
[----:B------:R-:W-:Y:S01]  /*0120*/  STG.E desc[UR4][R6.64], R9 ;  /* 0x0000000906007986 */ /* 0x000fe2000c101904 */
[----:B------:R-:W-:Y:S05]  /*0130*/  EXIT ;  /* 0x000000000000794d */ /* 0x000fea0003800000 */
.L_x_0:
[----:B------:R-:W-:-:S00]  /*0140*/  BRA `(.L_x_0) ;  /* 0xfffffffc00fc7947 */ /* 0x000fc0000383ffff */
[----:B------:R-:W-:-:S00]  /*0150*/  NOP ;  /* 0x0000000000007918 */ /* 0x000fc00000000000 */
        /* <DEDUP_REMOVED lines=10> */
.L_x_1:


//--------------------- .nv.shared.reserved.0     --------------------------
	.section	.nv.shared.reserved.0,"aw",@nobits
	.weak		__nv_reservedSMEM_offset_0_alias
	.size		__nv_reservedSMEM_offset_0_alias, 0, 64
	.other		__nv_reservedSMEM_offset_0_alias,@"STO_CUDA_RESERVED_SHARED STV_DEFAULT"
__nv_reservedSMEM_offset_0_alias:
	.zero		0
	.zero		64


//--------------------- .nv.constant0._Z16devProAddVectorsPiS_S_i --------------------------
	.section	.nv.constant0._Z16devProAddVectorsPiS_S_i,"a",@progbits
	.sectionflags	@""
	.align	4
.nv.constant0._Z16devProAddVectorsPiS_S_i:
	.zero		924


//--------------------- SYMBOLS --------------------------

	.type		.nv.reservedSmem.offset0,@object
	.size		.nv.reservedSmem.offset0,0x4
